//
// Generated by NVIDIA NVVM Compiler
//
// Compiler Build ID: CL-36424714
// Cuda compilation tools, release 13.0, V13.0.88
// Based on NVVM 20.0.0
//

.version 9.0
.target sm_100
.address_size 64

	// .globl	mandelbrotSet

.visible .entry mandelbrotSet(
	.param .f64 mandelbrotSet_param_0,
	.param .f64 mandelbrotSet_param_1,
	.param .f64 mandelbrotSet_param_2,
	.param .u32 mandelbrotSet_param_3,
	.param .u64 .ptr .align 1 mandelbrotSet_param_4,
	.param .u64 .ptr .align 1 mandelbrotSet_param_5,
	.param .u64 .ptr .align 1 mandelbrotSet_param_6
)
{
	.reg .pred 	%p<6>;
	.reg .b32 	%r<25>;
	.reg .b64 	%rd<11>;
	.reg .b64 	%fd<32>;

	ld.param.f64 	%fd7, [mandelbrotSet_param_0];
	ld.param.f64 	%fd8, [mandelbrotSet_param_1];
	ld.param.f64 	%fd9, [mandelbrotSet_param_2];
	ld.param.u32 	%r8, [mandelbrotSet_param_3];
	ld.param.u64 	%rd1, [mandelbrotSet_param_4];
	ld.param.u64 	%rd2, [mandelbrotSet_param_5];
	ld.param.u64 	%rd3, [mandelbrotSet_param_6];
	mov.u32 	%r9, %ctaid.y;
	mov.u32 	%r10, %ntid.y;
	mov.u32 	%r11, %tid.y;
	mad.lo.s32 	%r12, %r9, %r10, %r11;
	mov.u32 	%r13, %ctaid.x;
	mov.u32 	%r14, %ntid.x;
	mov.u32 	%r15, %tid.x;
	mad.lo.s32 	%r2, %r13, %r14, %r15;
	setp.gt.s32 	%p1, %r2, 511;
	setp.gt.u32 	%p2, %r12, 511;
	or.pred  	%p3, %p1, %p2;
	@%p3 bra 	$L__BB0_5;
	cvt.rn.f64.s32 	%fd11, %r2;
	add.f64 	%fd12, %fd11, 0dC070000000000000;
	fma.rn.f64 	%fd1, %fd7, %fd12, %fd8;
	add.s32 	%r17, %r12, -256;
	cvt.rn.f64.s32 	%fd13, %r17;
	fma.rn.f64 	%fd2, %fd7, %fd13, %fd9;
	max.s32 	%r3, %r8, 0;
	add.s32 	%r4, %r3, 1;
	mov.b32 	%r23, 0;
	mov.f64 	%fd30, 0d0000000000000000;
	mov.f64 	%fd31, %fd30;
$L__BB0_2:
	setp.eq.s32 	%p4, %r23, %r3;
	mov.u32 	%r24, %r4;
	@%p4 bra 	$L__BB0_4;
	add.s32 	%r23, %r23, 1;
	mul.f64 	%fd14, %fd30, %fd30;
	mul.f64 	%fd15, %fd31, %fd31;
	sub.f64 	%fd16, %fd14, %fd15;
	add.f64 	%fd5, %fd1, %fd16;
	add.f64 	%fd17, %fd30, %fd30;
	fma.rn.f64 	%fd31, %fd17, %fd31, %fd2;
	mul.f64 	%fd18, %fd5, %fd5;
	fma.rn.f64 	%fd19, %fd31, %fd31, %fd18;
	setp.leu.f64 	%p5, %fd19, 0d4010000000000000;
	mov.f64 	%fd30, %fd5;
	mov.u32 	%r24, %r23;
	@%p5 bra 	$L__BB0_2;
$L__BB0_4:
	cvt.rn.f64.u32 	%fd20, %r24;
	mul.f64 	%fd21, %fd20, 0d406FE00000000000;
	cvt.rn.f64.s32 	%fd22, %r8;
	div.rn.f64 	%fd23, %fd21, %fd22;
	mul.f64 	%fd24, %fd23, 0d3FE199999999999A;
	cvt.rzi.s32.f64 	%r18, %fd24;
	shl.b32 	%r19, %r12, 9;
	add.s32 	%r20, %r19, %r2;
	cvta.to.global.u64 	%rd4, %rd1;
	mul.wide.s32 	%rd5, %r20, 4;
	add.s64 	%rd6, %rd4, %rd5;
	st.global.u32 	[%rd6], %r18;
	mul.f64 	%fd25, %fd23, 0d3FECCCCCCCCCCCCD;
	cvt.rzi.s32.f64 	%r21, %fd25;
	cvta.to.global.u64 	%rd7, %rd2;
	add.s64 	%rd8, %rd7, %rd5;
	st.global.u32 	[%rd8], %r21;
	mov.f64 	%fd26, 0d406FE00000000000;
	sub.f64 	%fd27, %fd26, %fd23;
	abs.f64 	%fd28, %fd27;
	div.rn.f64 	%fd29, %fd28, 0d4008000000000000;
	cvt.rzi.s32.f64 	%r22, %fd29;
	cvta.to.global.u64 	%rd9, %rd3;
	add.s64 	%rd10, %rd9, %rd5;
	st.global.u32 	[%rd10], %r22;
$L__BB0_5:
	ret;

}


// ===== COMPILED SASS (sm_100) =====

	.target	sm_100

	.elftype	@"ET_EXEC"


//--------------------- .note.nv.tkinfo           --------------------------
	.section	.note.nv.tkinfo,"",@"SHT_NOTE"
	.sectionflags	@"SHF_NOTE_NV_TKINFO"
	.tkinfo
        /*0018*/ 	.word	0x00000002
        /*0030*/ 	.string	""
        /*0030*/ 	.string	"ptxas"
        /*0030*/ 	.string	"Cuda compilation tools, release 13.0, V13.0.88"
        /*0030*/ 	.string	"Build cuda_13.0.r13.0/compiler.36424714_0"
        /*0030*/ 	.string	"-arch sm_100 -m 64 "



//--------------------- .note.nv.cuinfo           --------------------------
	.section	.note.nv.cuinfo,"",@"SHT_NOTE"
	.sectionflags	@"SHF_NOTE_NV_CUINFO"
        /*0018*/ 	.short	0x0002
        /*001a*/ 	.short	0x0064
        /*001c*/ 	.short	0x0082
	.zero		2


//--------------------- .nv.info                  --------------------------
	.section	.nv.info,"",@"SHT_CUDA_INFO"
	.align	4


	//----- nvinfo : EIATTR_REGCOUNT
	.align		4
        /*0000*/ 	.byte	0x04, 0x2f
        /*0002*/ 	.short	(.L_1 - .L_0)
	.align		4
.L_0:
        /*0004*/ 	.word	index@(mandelbrotSet)
        /*0008*/ 	.word	0x0000001a


	//----- nvinfo : EIATTR_FRAME_SIZE
	.align		4
.L_1:
        /*000c*/ 	.byte	0x04, 0x11
        /*000e*/ 	.short	(.L_3 - .L_2)
	.align		4
.L_2:
        /*0010*/ 	.word	index@($__internal_0_$__cuda_sm20_div_rn_f64_full)
        /*0014*/ 	.word	0x00000000


	//----- nvinfo : EIATTR_FRAME_SIZE
	.align		4
.L_3:
        /*0018*/ 	.byte	0x04, 0x11
        /*001a*/ 	.short	(.L_5 - .L_4)
	.align		4
.L_4:
        /*001c*/ 	.word	index@(mandelbrotSet)
        /*0020*/ 	.word	0x00000000


	//----- nvinfo : EIATTR_MIN_STACK_SIZE
	.align		4
.L_5:
        /*0024*/ 	.byte	0x04, 0x12
        /*0026*/ 	.short	(.L_7 - .L_6)
	.align		4
.L_6:
        /*0028*/ 	.word	index@(mandelbrotSet)
        /*002c*/ 	.word	0x00000000
.L_7:


//--------------------- .nv.compat                --------------------------
	.section	.nv.compat,"",@"SHT_CUDA_COMPAT_INFO"
	.align	4
        /*0000*/ 	.byte	0x02, 0x09, 0x00, 0x00, 0x02, 0x02, 0x01, 0x00, 0x02, 0x05, 0x05, 0x00, 0x03, 0x07, 0x01, 0x01
        /*0010*/ 	.byte	0x02, 0x03, 0x00, 0x00, 0x02, 0x06, 0x01, 0x00, 0x04, 0x0b, 0x08, 0x00, 0x01, 0x00, 0x00, 0x00
        /*0020*/ 	.byte	0x00, 0x00, 0x00, 0x00


//--------------------- .nv.info.mandelbrotSet    --------------------------
	.section	.nv.info.mandelbrotSet,"",@"SHT_CUDA_INFO"
	.sectionflags	@""
	.align	4


	//----- nvinfo : EIATTR_CUDA_API_VERSION
	.align		4
        /*0000*/ 	.byte	0x04, 0x37
        /*0002*/ 	.short	(.L_9 - .L_8)
.L_8:
        /*0004*/ 	.word	0x00000082


	//----- nvinfo : EIATTR_KPARAM_INFO
	.align		4
.L_9:
        /*0008*/ 	.byte	0x04, 0x17
        /*000a*/ 	.short	(.L_11 - .L_10)
.L_10:
        /*000c*/ 	.word	0x00000000
        /*0010*/ 	.short	0x0006
        /*0012*/ 	.short	0x0030
        /*0014*/ 	.byte	0x00, 0xf5, 0x21, 0x00


	//----- nvinfo : EIATTR_KPARAM_INFO
	.align		4
.L_11:
        /*0018*/ 	.byte	0x04, 0x17
        /*001a*/ 	.short	(.L_13 - .L_12)
.L_12:
        /*001c*/ 	.word	0x00000000
        /*0020*/ 	.short	0x0005
        /*0022*/ 	.short	0x0028
        /*0024*/ 	.byte	0x00, 0xf5, 0x21, 0x00


	//----- nvinfo : EIATTR_KPARAM_INFO
	.align		4
.L_13:
        /*0028*/ 	.byte	0x04, 0x17
        /*002a*/ 	.short	(.L_15 - .L_14)
.L_14:
        /*002c*/ 	.word	0x00000000
        /*0030*/ 	.short	0x0004
        /*0032*/ 	.short	0x0020
        /*0034*/ 	.byte	0x00, 0xf5, 0x21, 0x00


	//----- nvinfo : EIATTR_KPARAM_INFO
	.align		4
.L_15:
        /*0038*/ 	.byte	0x04, 0x17
        /*003a*/ 	.short	(.L_17 - .L_16)
.L_16:
        /*003c*/ 	.word	0x00000000
        /*0040*/ 	.short	0x0003
        /*0042*/ 	.short	0x0018
        /*0044*/ 	.byte	0x00, 0xf0, 0x11, 0x00


	//----- nvinfo : EIATTR_KPARAM_INFO
	.align		4
.L_17:
        /*0048*/ 	.byte	0x04, 0x17
        /*004a*/ 	.short	(.L_19 - .L_18)
.L_18:
        /*004c*/ 	.word	0x00000000
        /*0050*/ 	.short	0x0002
        /*0052*/ 	.short	0x0010
        /*0054*/ 	.byte	0x00, 0xf0, 0x21, 0x00


	//----- nvinfo : EIATTR_KPARAM_INFO
	.align		4
.L_19:
        /*0058*/ 	.byte	0x04, 0x17
        /*005a*/ 	.short	(.L_21 - .L_20)
.L_20:
        /*005c*/ 	.word	0x00000000
        /*0060*/ 	.short	0x0001
        /*0062*/ 	.short	0x0008
        /*0064*/ 	.byte	0x00, 0xf0, 0x21, 0x00


	//----- nvinfo : EIATTR_KPARAM_INFO
	.align		4
.L_21:
        /*0068*/ 	.byte	0x04, 0x17
        /*006a*/ 	.short	(.L_23 - .L_22)
.L_22:
        /*006c*/ 	.word	0x00000000
        /*0070*/ 	.short	0x0000
        /*0072*/ 	.short	0x0000
        /*0074*/ 	.byte	0x00, 0xf0, 0x21, 0x00


	//----- nvinfo : EIATTR_SPARSE_MMA_MASK
	.align		4
.L_23:
        /*0078*/ 	.byte	0x03, 0x50
        /*007a*/ 	.short	0x0000


	//----- nvinfo : EIATTR_MAXREG_COUNT
	.align		4
        /*007c*/ 	.byte	0x03, 0x1b
        /*007e*/ 	.short	0x00ff


	//----- nvinfo : EIATTR_MERCURY_ISA_VERSION
	.align		4
        /*0080*/ 	.byte	0x03, 0x5f
        /*0082*/ 	.short	0x0101


	//----- nvinfo : EIATTR_VRC_CTA_INIT_COUNT
	.align		4
        /*0084*/ 	.byte	0x02, 0x4a
	.zero		1
	.zero		1


	//----- nvinfo : EIATTR_EXIT_INSTR_OFFSETS
	.align		4
        /*0088*/ 	.byte	0x04, 0x1c
        /*008a*/ 	.short	(.L_25 - .L_24)


	//   ....[0]....
.L_24:
        /*008c*/ 	.word	0x000000b0


	//   ....[1]....
        /*0090*/ 	.word	0x00000780


	//----- nvinfo : EIATTR_CRS_STACK_SIZE
	.align		4
.L_25:
        /*0094*/ 	.byte	0x04, 0x1e
        /*0096*/ 	.short	(.L_27 - .L_26)
.L_26:
        /*0098*/ 	.word	0x00000000


	//----- nvinfo : EIATTR_CBANK_PARAM_SIZE
	.align		4
.L_27:
        /*009c*/ 	.byte	0x03, 0x19
        /*009e*/ 	.short	0x0038


	//----- nvinfo : EIATTR_PARAM_CBANK
	.align		4
        /*00a0*/ 	.byte	0x04, 0x0a
        /*00a2*/ 	.short	(.L_29 - .L_28)
	.align		4
.L_28:
        /*00a4*/ 	.word	index@(.nv.constant0.mandelbrotSet)
        /*00a8*/ 	.short	0x0380
        /*00aa*/ 	.short	0x0038


	//----- nvinfo : EIATTR_SW_WAR
	.align		4
.L_29:
        /*00ac*/ 	.byte	0x04, 0x36
        /*00ae*/ 	.short	(.L_31 - .L_30)
.L_30:
        /*00b0*/ 	.word	0x00000008
.L_31:


//--------------------- .nv.callgraph             --------------------------
	.section	.nv.callgraph,"",@"SHT_CUDA_CALLGRAPH"
	.align	4
	.sectionentsize	8
	.align		4
        /*0000*/ 	.word	0x00000000
	.align		4
        /*0004*/ 	.word	0xffffffff
	.align		4
        /*0008*/ 	.word	0x00000000
	.align		4
        /*000c*/ 	.word	0xfffffffe
	.align		4
        /*0010*/ 	.word	0x00000000
	.align		4
        /*0014*/ 	.word	0xfffffffd
	.align		4
        /*0018*/ 	.word	0x00000000
	.align		4
        /*001c*/ 	.word	0xfffffffc


//--------------------- .text.mandelbrotSet       --------------------------
	.section	.text.mandelbrotSet,"ax",@progbits
	.align	128
        .global         mandelbrotSet
        .type           mandelbrotSet,@function
        .size           mandelbrotSet,(.L_x_13 - mandelbrotSet)
        .other          mandelbrotSet,@"STO_CUDA_ENTRY STV_DEFAULT"
mandelbrotSet:
.text.mandelbrotSet:
[----:B------:R-:W-:Y:S01]  /*0000*/  LDC R1, c[0x0][0x37c] ;  /* 0x0000df00ff017b82 */ /* 0x000fe20000000800 */
[----:B------:R-:W0:Y:S07]  /*0010*/  S2R R3, SR_TID.Y ;  /* 0x0000000000037919 */ /* 0x000e2e0000002200 */
[----:B------:R-:W0:Y:S01]  /*0020*/  S2UR UR4, SR_CTAID.Y ;  /* 0x00000000000479c3 */ /* 0x000e220000002600 */
[----:B------:R-:W1:Y:S07]  /*0030*/  S2R R2, SR_TID.X ;  /* 0x0000000000027919 */ /* 0x000e6e0000002100 */
[----:B------:R-:W0:Y:S08]  /*0040*/  LDC R0, c[0x0][0x364] ;  /* 0x0000d900ff007b82 */ /* 0x000e300000000800 */
[----:B------:R-:W1:Y:S08]  /*0050*/  S2UR UR5, SR_CTAID.X ;  /* 0x00000000000579c3 */ /* 0x000e700000002500 */
[----:B------:R-:W1:Y:S01]  /*0060*/  LDC R5, c[0x0][0x360] ;  /* 0x0000d800ff057b82 */ /* 0x000e620000000800 */
[----:B0-----:R-:W-:-:S05]  /*0070*/  IMAD R0, R0, UR4, R3 ;  /* 0x0000000400007c24 */ /* 0x001fca000f8e0203 */
[----:B------:R-:W-:Y:S01]  /*0080*/  ISETP.GT.U32.AND P0, PT, R0, 0x1ff, PT ;  /* 0x000001ff0000780c */ /* 0x000fe20003f04070 */
[----:B-1----:R-:W-:-:S05]  /*0090*/  IMAD R5, R5, UR5, R2 ;  /* 0x0000000505057c24 */ /* 0x002fca000f8e0202 */
[----:B------:R-:W-:-:S13]  /*00a0*/  ISETP.GT.OR P0, PT, R5, 0x1ff, P0 ;  /* 0x000001ff0500780c */ /* 0x000fda0000704670 */
[----:B------:R-:W-:Y:S05]  /*00b0*/  @P0 EXIT ;  /* 0x000000000000094d */ /* 0x000fea0003800000 */
[----:B------:R-:W0:Y:S01]  /*00c0*/  LDC.64 R10, c[0x0][0x380] ;  /* 0x0000e000ff0a7b82 */ /* 0x000e220000000a00 */
[----:B------:R-:W1:Y:S01]  /*00d0*/  I2F.F64 R2, R5 ;  /* 0x0000000500027312 */ /* 0x000e620000201c00 */
[----:B------:R-:W2:Y:S01]  /*00e0*/  LDCU UR4, c[0x0][0x398] ;  /* 0x00007300ff0477ac */ /* 0x000ea20008000800 */
[----:B------:R-:W-:Y:S01]  /*00f0*/  VIADD R4, R0, 0xffffff00 ;  /* 0xffffff0000047836 */ /* 0x000fe20000000000 */
[----:B------:R-:W-:Y:S01]  /*0100*/  BSSY.RECONVERGENT B0, `(.L_x_0) ;  /* 0x000001b000007945 */ /* 0x000fe20003800200 */
[----:B------:R-:W-:Y:S01]  /*0110*/  IMAD.MOV.U32 R16, RZ, RZ, RZ ;  /* 0x000000ffff107224 */ /* 0x000fe200078e00ff */
[----:B------:R-:W0:Y:S02]  /*0120*/  LDCU.64 UR6, c[0x0][0x390] ;  /* 0x00007200ff0677ac */ /* 0x000e240008000a00 */
[----:B------:R-:W3:Y:S01]  /*0130*/  LDC.64 R12, c[0x0][0x388] ;  /* 0x0000e200ff0c7b82 */ /* 0x000ee20000000a00 */
[----:B------:R-:W0:Y:S01]  /*0140*/  I2F.F64 R6, R4 ;  /* 0x0000000400067312 */ /* 0x000e220000201c00 */
[----:B-1----:R-:W-:Y:S01]  /*0150*/  DADD R8, R2, -256 ;  /* 0xc070000002087429 */ /* 0x002fe20000000000 */
[----:B--2---:R-:W-:-:S04]  /*0160*/  UISETP.LT.AND UP0, UPT, URZ, UR4, UPT ;  /* 0x00000004ff00728c */ /* 0x004fc8000bf01270 */
[----:B------:R-:W-:Y:S01]  /*0170*/  USEL UR4, URZ, UR4, !UP0 ;  /* 0x00000004ff047287 */ /* 0x000fe2000c000000 */
[-C--:B0-----:R-:W-:Y:S01]  /*0180*/  DFMA R2, R6, R10.reuse, UR6 ;  /* 0x0000000606027e2b */ /* 0x081fe2000800000a */
[----:B------:R-:W-:Y:S02]  /*0190*/  CS2R R6, SRZ ;  /* 0x0000000000067805 */ /* 0x000fe4000001ff00 */
[----:B------:R-:W-:Y:S01]  /*01a0*/  UIADD3 UR5, UPT, UPT, UR4, 0x1, URZ ;  /* 0x0000000104057890 */ /* 0x000fe2000fffe0ff */
[----:B---3--:R-:W-:Y:S01]  /*01b0*/  DFMA R8, R8, R10, R12 ;  /* 0x0000000a0808722b */ /* 0x008fe2000000000c */
[----:B------:R-:W-:-:S10]  /*01c0*/  CS2R R10, SRZ ;  /* 0x00000000000a7805 */ /* 0x000fd4000001ff00 */
.L_x_2:
[----:B------:R-:W-:Y:S01]  /*01d0*/  ISETP.NE.AND P0, PT, R16, UR4, PT ;  /* 0x0000000410007c0c */ /* 0x000fe2000bf05270 */
[----:B------:R-:W-:-:S12]  /*01e0*/  IMAD.U32 R4, RZ, RZ, UR5 ;  /* 0x00000005ff047e24 */ /* 0x000fd8000f8e00ff */
[----:B------:R-:W-:Y:S05]  /*01f0*/  @!P0 BRA `(.L_x_1) ;  /* 0x00000000002c8947 */ /* 0x000fea0003800000 */
[----:B------:R-:W-:Y:S01]  /*0200*/  DMUL R12, R6, R6 ;  /* 0x00000006060c7228 */ /* 0x000fe20000000000 */
[----:B------:R-:W-:Y:S01]  /*0210*/  VIADD R4, R16, 0x1 ;  /* 0x0000000110047836 */ /* 0x000fe20000000000 */
[----:B------:R-:W-:-:S03]  /*0220*/  DADD R14, R10, R10 ;  /* 0x000000000a0e7229 */ /* 0x000fc6000000000a */
[----:B------:R-:W-:-:S03]  /*0230*/  IMAD.MOV.U32 R16, RZ, RZ, R4 ;  /* 0x000000ffff107224 */ /* 0x000fc600078e0004 */
[----:B------:R-:W-:Y:S02]  /*0240*/  DFMA R12, R10, R10, -R12 ;  /* 0x0000000a0a0c722b */ /* 0x000fe4000000080c */
[----:B------:R-:W-:-:S06]  /*0250*/  DFMA R6, R14, R6, R2 ;  /* 0x000000060e06722b */ /* 0x000fcc0000000002 */
[----:B------:R-:W-:-:S08]  /*0260*/  DADD R10, R8, R12 ;  /* 0x00000000080a7229 */ /* 0x000fd0000000000c */
[----:B------:R-:W-:-:S08]  /*0270*/  DMUL R12, R10, R10 ;  /* 0x0000000a0a0c7228 */ /* 0x000fd00000000000 */
[----:B------:R-:W-:-:S08]  /*0280*/  DFMA R12, R6, R6, R12 ;  /* 0x00000006060c722b */ /* 0x000fd0000000000c */
[----:B------:R-:W-:-:S14]  /*0290*/  DSETP.GT.AND P0, PT, R12, 4, PT ;  /* 0x401000000c00742a */ /* 0x000fdc0003f04000 */
[----:B------:R-:W-:Y:S05]  /*02a0*/  @!P0 BRA `(.L_x_2) ;  /* 0xfffffffc00c88947 */ /* 0x000fea000383ffff */
.L_x_1:
[----:B------:R-:W-:Y:S05]  /*02b0*/  BSYNC.RECONVERGENT B0 ;  /* 0x0000000000007941 */ /* 0x000fea0003800200 */
.L_x_0:
[----:B------:R-:W0:Y:S01]  /*02c0*/  LDCU UR4, c[0x0][0x398] ;  /* 0x00007300ff0477ac */ /* 0x000e220008000800 */
[----:B------:R-:W-:Y:S01]  /*02d0*/  IMAD.MOV.U32 R8, RZ, RZ, 0x1 ;  /* 0x00000001ff087424 */ /* 0x000fe200078e00ff */
[----:B------:R-:W-:Y:S01]  /*02e0*/  BSSY.RECONVERGENT B0, `(.L_x_3) ;  /* 0x000001a000007945 */ /* 0x000fe20003800200 */
[----:B0-----:R-:W0:Y:S01]  /*02f0*/  I2F.F64 R6, UR4 ;  /* 0x0000000400067d12 */ /* 0x001e220008201c00 */
[----:B------:R-:W1:Y:S07]  /*0300*/  LDCU.64 UR4, c[0x0][0x358] ;  /* 0x00006b00ff0477ac */ /* 0x000e6e0008000a00 */
[----:B0-----:R-:W0:Y:S02]  /*0310*/  MUFU.RCP64H R9, R7 ;  /* 0x0000000700097308 */ /* 0x001e240000001800 */
[----:B0-----:R-:W-:-:S08]  /*0320*/  DFMA R2, -R6, R8, 1 ;  /* 0x3ff000000602742b */ /* 0x001fd00000000108 */
[----:B------:R-:W-:Y:S02]  /*0330*/  DFMA R10, R2, R2, R2 ;  /* 0x00000002020a722b */ /* 0x000fe40000000002 */
[----:B------:R-:W0:Y:S06]  /*0340*/  I2F.F64.U32 R2, R4 ;  /* 0x0000000400027312 */ /* 0x000e2c0000201800 */
[----:B------:R-:W-:-:S08]  /*0350*/  DFMA R10, R8, R10, R8 ;  /* 0x0000000a080a722b */ /* 0x000fd00000000008 */
[----:B------:R-:W-:Y:S02]  /*0360*/  DFMA R8, -R6, R10, 1 ;  /* 0x3ff000000608742b */ /* 0x000fe4000000010a */
[----:B0-----:R-:W-:-:S06]  /*0370*/  DMUL R12, R2, 255 ;  /* 0x406fe000020c7828 */ /* 0x001fcc0000000000 */
[----:B------:R-:W-:-:S04]  /*0380*/  DFMA R8, R10, R8, R10 ;  /* 0x000000080a08722b */ /* 0x000fc8000000000a */
[----:B------:R-:W-:-:S04]  /*0390*/  FSETP.GEU.AND P1, PT, |R13|, 6.5827683646048100446e-37, PT ;  /* 0x036000000d00780b */ /* 0x000fc80003f2e200 */
[----:B------:R-:W-:-:S08]  /*03a0*/  DMUL R2, R12, R8 ;  /* 0x000000080c027228 */ /* 0x000fd00000000000 */
[----:B------:R-:W-:-:S08]  /*03b0*/  DFMA R10, -R6, R2, R12 ;  /* 0x00000002060a722b */ /* 0x000fd0000000010c */
[----:B------:R-:W-:-:S10]  /*03c0*/  DFMA R2, R8, R10, R2 ;  /* 0x0000000a0802722b */ /* 0x000fd40000000002 */
[----:B------:R-:W-:-:S05]  /*03d0*/  FFMA R8, RZ, R7, R3 ;  /* 0x00000007ff087223 */ /* 0x000fca0000000003 */
[----:B------:R-:W-:-:S13]  /*03e0*/  FSETP.GT.AND P0, PT, |R8|, 1.469367938527859385e-39, PT ;  /* 0x001000000800780b */ /* 0x000fda0003f04200 */
[----:B-1----:R-:W-:Y:S05]  /*03f0*/  @P0 BRA P1, `(.L_x_4) ;  /* 0x0000000000200947 */ /* 0x002fea0000800000 */
[----:B------:R-:W-:Y:S01]  /*0400*/  IMAD.MOV.U32 R10, RZ, RZ, R12 ;  /* 0x000000ffff0a7224 */ /* 0x000fe200078e000c */
[----:B------:R-:W-:Y:S01]  /*0410*/  MOV R4, 0x460 ;  /* 0x0000046000047802 */ /* 0x000fe20000000f00 */
[----:B------:R-:W-:Y:S02]  /*0420*/  IMAD.MOV.U32 R11, RZ, RZ, R13 ;  /* 0x000000ffff0b7224 */ /* 0x000fe400078e000d */
[----:B------:R-:W-:Y:S02]  /*0430*/  IMAD.MOV.U32 R8, RZ, RZ, R6 ;  /* 0x000000ffff087224 */ /* 0x000fe400078e0006 */
[----:B------:R-:W-:-:S07]  /*0440*/  IMAD.MOV.U32 R9, RZ, RZ, R7 ;  /* 0x000000ffff097224 */ /* 0x000fce00078e0007 */
[----:B------:R-:W-:Y:S05]  /*0450*/  CALL.REL.NOINC `($__internal_0_$__cuda_sm20_div_rn_f64_full) ;  /* 0x0000000000cc7944 */ /* 0x000fea0003c00000 */
[----:B------:R-:W-:Y:S02]  /*0460*/  IMAD.MOV.U32 R2, RZ, RZ, R12 ;  /* 0x000000ffff027224 */ /* 0x000fe400078e000c */
[----:B------:R-:W-:-:S07]  /*0470*/  IMAD.MOV.U32 R3, RZ, RZ, R13 ;  /* 0x000000ffff037224 */ /* 0x000fce00078e000d */
.L_x_4:
[----:B------:R-:W-:Y:S05]  /*0480*/  BSYNC.RECONVERGENT B0 ;  /* 0x0000000000007941 */ /* 0x000fea0003800200 */
.L_x_3:
[----:B------:R-:W0:Y:S01]  /*0490*/  MUFU.RCP64H R7, 3 ;  /* 0x4008000000077908 */ /* 0x000e220000001800 */
[----:B------:R-:W-:Y:S01]  /*04a0*/  IMAD.MOV.U32 R10, RZ, RZ, 0x0 ;  /* 0x00000000ff0a7424 */ /* 0x000fe200078e00ff */
[----:B------:R-:W-:Y:S01]  /*04b0*/  UMOV UR6, 0x9999999a ;  /* 0x9999999a00067882 */ /* 0x000fe20000000000 */
[----:B------:R-:W-:Y:S01]  /*04c0*/  IMAD.MOV.U32 R11, RZ, RZ, 0x40080000 ;  /* 0x40080000ff0b7424 */ /* 0x000fe200078e00ff */
[----:B------:R-:W-:Y:S01]  /*04d0*/  UMOV UR7, 0x3fe19999 ;  /* 0x3fe1999900077882 */ /* 0x000fe20000000000 */
[----:B------:R-:W-:Y:S01]  /*04e0*/  IMAD.MOV.U32 R6, RZ, RZ, 0x1 ;  /* 0x00000001ff067424 */ /* 0x000fe200078e00ff */
[C---:B------:R-:W-:Y:S01]  /*04f0*/  DMUL R14, R2.reuse, UR6 ;  /* 0x00000006020e7c28 */ /* 0x040fe20008000000 */
[----:B------:R-:W1:Y:S01]  /*0500*/  LDC.64 R12, c[0x0][0x3a8] ;  /* 0x0000ea00ff0c7b82 */ /* 0x000e620000000a00 */
[----:B------:R-:W-:Y:S01]  /*0510*/  UMOV UR6, 0xcccccccd ;  /* 0xcccccccd00067882 */ /* 0x000fe20000000000 */
[----:B------:R-:W-:Y:S01]  /*0520*/  UMOV UR7, 0x3feccccc ;  /* 0x3feccccc00077882 */ /* 0x000fe20000000000 */
[----:B------:R-:W-:Y:S01]  /*0530*/  LEA R0, R0, R5, 0x9 ;  /* 0x0000000500007211 */ /* 0x000fe200078e48ff */
[----:B------:R-:W-:Y:S01]  /*0540*/  DMUL R16, R2, UR6 ;  /* 0x0000000602107c28 */ /* 0x000fe20008000000 */
[----:B------:R-:W-:Y:S04]  /*0550*/  BSSY.RECONVERGENT B0, `(.L_x_5) ;  /* 0x000001e000007945 */ /* 0x000fe80003800200 */
[----:B------:R-:W2:Y:S01]  /*0560*/  F2I.F64.TRUNC R15, R14 ;  /* 0x0000000e000f7311 */ /* 0x000ea2000030d100 */
[----:B0-----:R-:W-:-:S07]  /*0570*/  DFMA R8, R6, -R10, 1 ;  /* 0x3ff000000608742b */ /* 0x001fce000000080a */
[----:B------:R-:W0:Y:S01]  /*0580*/  F2I.F64.TRUNC R17, R16 ;  /* 0x0000001000117311 */ /* 0x000e22000030d100 */
[----:B------:R-:W-:Y:S01]  /*0590*/  DFMA R8, R8, R8, R8 ;  /* 0x000000080808722b */ /* 0x000fe20000000008 */
[----:B-1----:R-:W-:-:S07]  /*05a0*/  IMAD.WIDE R12, R0, 0x4, R12 ;  /* 0x00000004000c7825 */ /* 0x002fce00078e020c */
[----:B------:R-:W-:Y:S02]  /*05b0*/  DFMA R6, R6, R8, R6 ;  /* 0x000000080606722b */ /* 0x000fe40000000006 */
[----:B------:R-:W1:Y:S06]  /*05c0*/  LDC.64 R8, c[0x0][0x3a0] ;  /* 0x0000e800ff087b82 */ /* 0x000e6c0000000a00 */
[----:B------:R-:W-:-:S08]  /*05d0*/  DFMA R10, R6, -R10, 1 ;  /* 0x3ff00000060a742b */ /* 0x000fd0000000080a */
[----:B------:R-:W-:Y:S02]  /*05e0*/  DFMA R10, R6, R10, R6 ;  /* 0x0000000a060a722b */ /* 0x000fe40000000006 */
[----:B------:R-:W-:-:S08]  /*05f0*/  DADD R6, -R2, 255 ;  /* 0x406fe00002067429 */ /* 0x000fd00000000100 */
[----:B------:R-:W-:Y:S01]  /*0600*/  DMUL R2, |R6|, R10 ;  /* 0x0000000a06027228 */ /* 0x000fe20000000200 */
[----:B-1----:R-:W-:-:S05]  /*0610*/  IMAD.WIDE R8, R0, 0x4, R8 ;  /* 0x0000000400087825 */ /* 0x002fca00078e0208 */
[----:B--2---:R1:W-:Y:S02]  /*0620*/  STG.E desc[UR4][R8.64], R15 ;  /* 0x0000000f08007986 */ /* 0x0043e4000c101904 */
[--C-:B------:R-:W-:Y:S02]  /*0630*/  DFMA R4, R2, -3, |R6|.reuse ;  /* 0xc00800000204782b */ /* 0x100fe40000000406 */
[----:B------:R-:W-:Y:S01]  /*0640*/  DADD R6, -RZ, |R6| ;  /* 0x00000000ff067229 */ /* 0x000fe20000000506 */
[----:B0-----:R1:W-:Y:S05]  /*0650*/  STG.E desc[UR4][R12.64], R17 ;  /* 0x000000110c007986 */ /* 0x0013ea000c101904 */
[----:B------:R-:W-:-:S04]  /*0660*/  DFMA R2, R10, R4, R2 ;  /* 0x000000040a02722b */ /* 0x000fc80000000002 */
[----:B------:R-:W-:-:S06]  /*0670*/  FSETP.GEU.AND P1, PT, |R7|, 6.5827683646048100446e-37, PT ;  /* 0x036000000700780b */ /* 0x000fcc0003f2e200 */
[----:B------:R-:W-:-:S05]  /*0680*/  FFMA R4, RZ, 2.125, R3 ;  /* 0x40080000ff047823 */ /* 0x000fca0000000003 */
[----:B------:R-:W-:-:S13]  /*0690*/  FSETP.GT.AND P0, PT, |R4|, 1.469367938527859385e-39, PT ;  /* 0x001000000400780b */ /* 0x000fda0003f04200 */
[----:B-1----:R-:W-:Y:S05]  /*06a0*/  @P0 BRA P1, `(.L_x_6) ;  /* 0x0000000000200947 */ /* 0x002fea0000800000 */
[----:B------:R-:W-:Y:S01]  /*06b0*/  IMAD.MOV.U32 R10, RZ, RZ, R6 ;  /* 0x000000ffff0a7224 */ /* 0x000fe200078e0006 */
[----:B------:R-:W-:Y:S01]  /*06c0*/  MOV R4, 0x710 ;  /* 0x0000071000047802 */ /* 0x000fe20000000f00 */
[----:B------:R-:W-:Y:S02]  /*06d0*/  IMAD.MOV.U32 R11, RZ, RZ, R7 ;  /* 0x000000ffff0b7224 */ /* 0x000fe400078e0007 */
[----:B------:R-:W-:Y:S02]  /*06e0*/  IMAD.MOV.U32 R8, RZ, RZ, RZ ;  /* 0x000000ffff087224 */ /* 0x000fe400078e00ff */
[----:B------:R-:W-:-:S07]  /*06f0*/  IMAD.MOV.U32 R9, RZ, RZ, 0x40080000 ;  /* 0x40080000ff097424 */ /* 0x000fce00078e00ff */
[----:B------:R-:W-:Y:S05]  /*0700*/  CALL.REL.NOINC `($__internal_0_$__cuda_sm20_div_rn_f64_full) ;  /* 0x0000000000207944 */ /* 0x000fea0003c00000 */
[----:B------:R-:W-:Y:S02]  /*0710*/  IMAD.MOV.U32 R2, RZ, RZ, R12 ;  /* 0x000000ffff027224 */ /* 0x000fe400078e000c */
[----:B------:R-:W-:-:S07]  /*0720*/  IMAD.MOV.U32 R3, RZ, RZ, R13 ;  /* 0x000000ffff037224 */ /* 0x000fce00078e000d */
.L_x_6:
[----:B------:R-:W-:Y:S05]  /*0730*/  BSYNC.RECONVERGENT B0 ;  /* 0x0000000000007941 */ /* 0x000fea0003800200 */
.L_x_5:
[----:B------:R-:W0:Y:S01]  /*0740*/  LDC.64 R4, c[0x0][0x3b0] ;  /* 0x0000ec00ff047b82 */ /* 0x000e220000000a00 */
[----:B------:R-:W1:Y:S01]  /*0750*/  F2I.F64.TRUNC R3, R2 ;  /* 0x0000000200037311 */ /* 0x000e62000030d100 */
[----:B0-----:R-:W-:-:S05]  /*0760*/  IMAD.WIDE R4, R0, 0x4, R4 ;  /* 0x0000000400047825 */ /* 0x001fca00078e0204 */
[----:B-1----:R-:W-:Y:S01]  /*0770*/  STG.E desc[UR4][R4.64], R3 ;  /* 0x0000000304007986 */ /* 0x002fe2000c101904 */
[----:B------:R-:W-:Y:S05]  /*0780*/  EXIT ;  /* 0x000000000000794d */ /* 0x000fea0003800000 */
        .weak           $__internal_0_$__cuda_sm20_div_rn_f64_full
        .type           $__internal_0_$__cuda_sm20_div_rn_f64_full,@function
        .size           $__internal_0_$__cuda_sm20_div_rn_f64_full,(.L_x_13 - $__internal_0_$__cuda_sm20_div_rn_f64_full)
$__internal_0_$__cuda_sm20_div_rn_f64_full:
[C---:B------:R-:W-:Y:S01]  /*0790*/  FSETP.GEU.AND P0, PT, |R9|.reuse, 1.469367938527859385e-39, PT ;  /* 0x001000000900780b */ /* 0x040fe20003f0e200 */
[----:B------:R-:W-:Y:S01]  /*07a0*/  IMAD.MOV.U32 R14, RZ, RZ, 0x1 ;  /* 0x00000001ff0e7424 */ /* 0x000fe200078e00ff */
[----:B------:R-:W-:Y:S01]  /*07b0*/  LOP3.LUT R6, R9, 0x800fffff, RZ, 0xc0, !PT ;  /* 0x800fffff09067812 */ /* 0x000fe200078ec0ff */
[----:B------:R-:W-:Y:S01]  /*07c0*/  BSSY.RECONVERGENT B1, `(.L_x_7) ;  /* 0x0000055000017945 */ /* 0x000fe20003800200 */
[C---:B------:R-:W-:Y:S02]  /*07d0*/  FSETP.GEU.AND P2, PT, |R11|.reuse, 1.469367938527859385e-39, PT ;  /* 0x001000000b00780b */ /* 0x040fe40003f4e200 */
[----:B------:R-:W-:Y:S01]  /*07e0*/  LOP3.LUT R7, R6, 0x3ff00000, RZ, 0xfc, !PT ;  /* 0x3ff0000006077812 */ /* 0x000fe200078efcff */
[----:B------:R-:W-:Y:S01]  /*07f0*/  IMAD.MOV.U32 R6, RZ, RZ, R8 ;  /* 0x000000ffff067224 */ /* 0x000fe200078e0008 */
[----:B------:R-:W-:Y:S02]  /*0800*/  LOP3.LUT R12, R11, 0x7ff00000, RZ, 0xc0, !PT ;  /* 0x7ff000000b0c7812 */ /* 0x000fe400078ec0ff */
[----:B------:R-:W-:-:S03]  /*0810*/  LOP3.LUT R19, R9, 0x7ff00000, RZ, 0xc0, !PT ;  /* 0x7ff0000009137812 */ /* 0x000fc600078ec0ff */
[----:B------:R-:W-:Y:S01]  /*0820*/  @!P0 DMUL R6, R8, 8.98846567431157953865e+307 ;  /* 0x7fe0000008068828 */ /* 0x000fe20000000000 */
[----:B------:R-:W-:-:S03]  /*0830*/  ISETP.GE.U32.AND P1, PT, R12, R19, PT ;  /* 0x000000130c00720c */ /* 0x000fc60003f26070 */
[----:B------:R-:W-:Y:S02]  /*0840*/  @!P2 LOP3.LUT R13, R9, 0x7ff00000, RZ, 0xc0, !PT ;  /* 0x7ff00000090da812 */ /* 0x000fe400078ec0ff */
[----:B------:R-:W0:Y:S02]  /*0850*/  MUFU.RCP64H R15, R7 ;  /* 0x00000007000f7308 */ /* 0x000e240000001800 */
[----:B------:R-:W-:Y:S01]  /*0860*/  @!P2 ISETP.GE.U32.AND P3, PT, R12, R13, PT ;  /* 0x0000000d0c00a20c */ /* 0x000fe20003f66070 */
[----:B------:R-:W-:-:S05]  /*0870*/  IMAD.MOV.U32 R13, RZ, RZ, 0x1ca00000 ;  /* 0x1ca00000ff0d7424 */ /* 0x000fca00078e00ff */
[----:B------:R-:W-:-:S04]  /*0880*/  @!P2 SEL R17, R13, 0x63400000, !P3 ;  /* 0x634000000d11a807 */ /* 0x000fc80005800000 */
[----:B------:R-:W-:-:S04]  /*0890*/  @!P2 LOP3.LUT R20, R17, 0x80000000, R11, 0xf8, !PT ;  /* 0x800000001114a812 */ /* 0x000fc800078ef80b */
[----:B------:R-:W-:Y:S01]  /*08a0*/  @!P2 LOP3.LUT R21, R20, 0x100000, RZ, 0xfc, !PT ;  /* 0x001000001415a812 */ /* 0x000fe200078efcff */
[----:B0-----:R-:W-:Y:S01]  /*08b0*/  DFMA R2, R14, -R6, 1 ;  /* 0x3ff000000e02742b */ /* 0x001fe20000000806 */
[----:B------:R-:W-:-:S07]  /*08c0*/  @!P2 MOV R20, RZ ;  /* 0x000000ff0014a202 */ /* 0x000fce0000000f00 */
[----:B------:R-:W-:-:S08]  /*08d0*/  DFMA R2, R2, R2, R2 ;  /* 0x000000020202722b */ /* 0x000fd00000000002 */
[----:B------:R-:W-:Y:S01]  /*08e0*/  DFMA R14, R14, R2, R14 ;  /* 0x000000020e0e722b */ /* 0x000fe2000000000e */
[----:B------:R-:W-:Y:S01]  /*08f0*/  SEL R3, R13, 0x63400000, !P1 ;  /* 0x634000000d037807 */ /* 0x000fe20004800000 */
[----:B------:R-:W-:-:S03]  /*0900*/  IMAD.MOV.U32 R2, RZ, RZ, R10 ;  /* 0x000000ffff027224 */ /* 0x000fc600078e000a */
[----:B------:R-:W-:-:S03]  /*0910*/  LOP3.LUT R3, R3, 0x800fffff, R11, 0xf8, !PT ;  /* 0x800fffff03037812 */ /* 0x000fc600078ef80b */
[----:B------:R-:W-:-:S03]  /*0920*/  DFMA R16, R14, -R6, 1 ;  /* 0x3ff000000e10742b */ /* 0x000fc60000000806 */
[----:B------:R-:W-:Y:S01]  /*0930*/  @!P2 DFMA R2, R2, 2, -R20 ;  /* 0x400000000202a82b */ /* 0x000fe20000000814 */
[----:B------:R-:W-:-:S04]  /*0940*/  IMAD.MOV.U32 R21, RZ, RZ, R12 ;  /* 0x000000ffff157224 */ /* 0x000fc800078e000c */
[----:B------:R-:W-:Y:S01]  /*0950*/  DFMA R14, R14, R16, R14 ;  /* 0x000000100e0e722b */ /* 0x000fe2000000000e */
[----:B------:R-:W-:Y:S01]  /*0960*/  IMAD.MOV.U32 R20, RZ, RZ, R19 ;  /* 0x000000ffff147224 */ /* 0x000fe200078e0013 */
[----:B------:R-:W-:-:S03]  /*0970*/  @!P0 LOP3.LUT R20, R7, 0x7ff00000, RZ, 0xc0, !PT ;  /* 0x7ff0000007148812 */ /* 0x000fc600078ec0ff */
[----:B------:R-:W-:Y:S02]  /*0980*/  @!P2 LOP3.LUT R21, R3, 0x7ff00000, RZ, 0xc0, !PT ;  /* 0x7ff000000315a812 */ /* 0x000fe400078ec0ff */
[----:B------:R-:W-:Y:S01]  /*0990*/  VIADD R23, R20, 0xffffffff ;  /* 0xffffffff14177836 */ /* 0x000fe20000000000 */
[----:B------:R-:W-:Y:S02]  /*09a0*/  DMUL R16, R14, R2 ;  /* 0x000000020e107228 */ /* 0x000fe40000000000 */
[----:B------:R-:W-:-:S05]  /*09b0*/  VIADD R22, R21, 0xffffffff ;  /* 0xffffffff15167836 */ /* 0x000fca0000000000 */
[----:B------:R-:W-:Y:S01]  /*09c0*/  ISETP.GT.U32.AND P0, PT, R22, 0x7feffffe, PT ;  /* 0x7feffffe1600780c */ /* 0x000fe20003f04070 */
[----:B------:R-:W-:-:S03]  /*09d0*/  DFMA R18, R16, -R6, R2 ;  /* 0x800000061012722b */ /* 0x000fc60000000002 */
[----:B------:R-:W-:-:S05]  /*09e0*/  ISETP.GT.U32.OR P0, PT, R23, 0x7feffffe, P0 ;  /* 0x7feffffe1700780c */ /* 0x000fca0000704470 */
[----:B------:R-:W-:-:S08]  /*09f0*/  DFMA R14, R14, R18, R16 ;  /* 0x000000120e0e722b */ /* 0x000fd00000000010 */
[----:B------:R-:W-:Y:S05]  /*0a00*/  @P0 BRA `(.L_x_8) ;  /* 0x00000000006c0947 */ /* 0x000fea0003800000 */
[----:B------:R-:W-:-:S04]  /*0a10*/  LOP3.LUT R11, R9, 0x7ff00000, RZ, 0xc0, !PT ;  /* 0x7ff00000090b7812 */ /* 0x000fc800078ec0ff */
[CC--:B------:R-:W-:Y:S02]  /*0a20*/  VIADDMNMX R10, R12.reuse, -R11.reuse, 0xb9600000, !PT ;  /* 0xb96000000c0a7446 */ /* 0x0c0fe4000780090b */
[----:B------:R-:W-:Y:S02]  /*0a30*/  ISETP.GE.U32.AND P0, PT, R12, R11, PT ;  /* 0x0000000b0c00720c */ /* 0x000fe40003f06070 */
[----:B------:R-:W-:Y:S02]  /*0a40*/  VIMNMX R10, PT, PT, R10, 0x46a00000, PT ;  /* 0x46a000000a0a7848 */ /* 0x000fe40003fe0100 */
[----:B------:R-:W-:-:S05]  /*0a50*/  SEL R13, R13, 0x63400000, !P0 ;  /* 0x634000000d0d7807 */ /* 0x000fca0004000000 */
[----:B------:R-:W-:Y:S02]  /*0a60*/  IMAD.IADD R16, R10, 0x1, -R13 ;  /* 0x000000010a107824 */ /* 0x000fe400078e0a0d */
[----:B------:R-:W-:Y:S02]  /*0a70*/  IMAD.MOV.U32 R10, RZ, RZ, RZ ;  /* 0x000000ffff0a7224 */ /* 0x000fe400078e00ff */
[----:B------:R-:W-:-:S06]  /*0a80*/  VIADD R11, R16, 0x7fe00000 ;  /* 0x7fe00000100b7836 */ /* 0x000fcc0000000000 */
[----:B------:R-:W-:-:S10]  /*0a90*/  DMUL R12, R14, R10 ;  /* 0x0000000a0e0c7228 */ /* 0x000fd40000000000 */
[----:B------:R-:W-:-:S13]  /*0aa0*/  FSETP.GTU.AND P0, PT, |R13|, 1.469367938527859385e-39, PT ;  /* 0x001000000d00780b */ /* 0x000fda0003f0c200 */
[----:B------:R-:W-:Y:S05]  /*0ab0*/  @P0 BRA `(.L_x_9) ;  /* 0x0000000000940947 */ /* 0x000fea0003800000 */
[----:B------:R-:W-:Y:S01]  /*0ac0*/  DFMA R2, R14, -R6, R2 ;  /* 0x800000060e02722b */ /* 0x000fe20000000002 */
[----:B------:R-:W-:-:S09]  /*0ad0*/  IMAD.MOV.U32 R10, RZ, RZ, RZ ;  /* 0x000000ffff0a7224 */ /* 0x000fd200078e00ff */
[C---:B------:R-:W-:Y:S02]  /*0ae0*/  FSETP.NEU.AND P0, PT, R3.reuse, RZ, PT ;  /* 0x000000ff0300720b */ /* 0x040fe40003f0d000 */
[----:B------:R-:W-:-:S04]  /*0af0*/  LOP3.LUT R9, R3, 0x80000000, R9, 0x48, !PT ;  /* 0x8000000003097812 */ /* 0x000fc800078e4809 */
[----:B------:R-:W-:-:S07]  /*0b00*/  LOP3.LUT R11, R9, R11, RZ, 0xfc, !PT ;  /* 0x0000000b090b7212 */ /* 0x000fce00078efcff */
[----:B------:R-:W-:Y:S05]  /*0b10*/  @!P0 BRA `(.L_x_9) ;  /* 0x00000000007c8947 */ /* 0x000fea0003800000 */
[----:B------:R-:W-:Y:S01]  /*0b20*/  IMAD.MOV R3, RZ, RZ, -R16 ;  /* 0x000000ffff037224 */ /* 0x000fe200078e0a10 */
[----:B------:R-:W-:Y:S01]  /*0b30*/  DMUL.RP R10, R14, R10 ;  /* 0x0000000a0e0a7228 */ /* 0x000fe20000008000 */
[----:B------:R-:W-:-:S06]  /*0b40*/  IMAD.MOV.U32 R2, RZ, RZ, RZ ;  /* 0x000000ffff027224 */ /* 0x000fcc00078e00ff */
[----:B------:R-:W-:-:S03]  /*0b50*/  DFMA R2, R12, -R2, R14 ;  /* 0x800000020c02722b */ /* 0x000fc6000000000e */
[----:B------:R-:W-:-:S03]  /*0b60*/  LOP3.LUT R9, R11, R9, RZ, 0x3c, !PT ;  /* 0x000000090b097212 */ /* 0x000fc600078e3cff */
[----:B------:R-:W-:-:S04]  /*0b70*/  IADD3 R2, PT, PT, -R16, -0x43300000, RZ ;  /* 0xbcd0000010027810 */ /* 0x000fc80007ffe1ff */
[----:B------:R-:W-:-:S04]  /*0b80*/  FSETP.NEU.AND P0, PT, |R3|, R2, PT ;  /* 0x000000020300720b */ /* 0x000fc80003f0d200 */
[----:B------:R-:W-:Y:S02]  /*0b90*/  FSEL R12, R10, R12, !P0 ;  /* 0x0000000c0a0c7208 */ /* 0x000fe40004000000 */
[----:B------:R-:W-:Y:S01]  /*0ba0*/  FSEL R13, R9, R13, !P0 ;  /* 0x0000000d090d7208 */ /* 0x000fe20004000000 */
[----:B------:R-:W-:Y:S06]  /*0bb0*/  BRA `(.L_x_9) ;  /* 0x0000000000547947 */ /* 0x000fec0003800000 */
.L_x_8:
[----:B------:R-:W-:-:S14]  /*0bc0*/  DSETP.NAN.AND P0, PT, R10, R10, PT ;  /* 0x0000000a0a00722a */ /* 0x000fdc0003f08000 */
[----:B------:R-:W-:Y:S05]  /*0bd0*/  @P0 BRA `(.L_x_10) ;  /* 0x0000000000440947 */ /* 0x000fea0003800000 */
[----:B------:R-:W-:-:S14]  /*0be0*/  DSETP.NAN.AND P0, PT, R8, R8, PT ;  /* 0x000000080800722a */ /* 0x000fdc0003f08000 */
[----:B------:R-:W-:Y:S05]  /*0bf0*/  @P0 BRA `(.L_x_11) ;  /* 0x0000000000300947 */ /* 0x000fea0003800000 */
[----:B------:R-:W-:Y:S01]  /*0c00*/  ISETP.NE.AND P0, PT, R21, R20, PT ;  /* 0x000000141500720c */ /* 0x000fe20003f05270 */
[----:B------:R-:W-:Y:S01]  /*0c10*/  IMAD.MOV.U32 R13, RZ, RZ, -0x80000 ;  /* 0xfff80000ff0d7424 */ /* 0x000fe200078e00ff */
[----:B------:R-:W-:-:S11]  /*0c20*/  MOV R12, 0x0 ;  /* 0x00000000000c7802 */ /* 0x000fd60000000f00 */
[----:B------:R-:W-:Y:S05]  /*0c30*/  @!P0 BRA `(.L_x_9) ;  /* 0x0000000000348947 */ /* 0x000fea0003800000 */
[----:B------:R-:W-:Y:S02]  /*0c40*/  ISETP.NE.AND P0, PT, R21, 0x7ff00000, PT ;  /* 0x7ff000001500780c */ /* 0x000fe40003f05270 */
[----:B------:R-:W-:Y:S02]  /*0c50*/  LOP3.LUT R13, R11, 0x80000000, R9, 0x48, !PT ;  /* 0x800000000b0d7812 */ /* 0x000fe400078e4809 */
[----:B------:R-:W-:-:S13]  /*0c60*/  ISETP.EQ.OR P0, PT, R20, RZ, !P0 ;  /* 0x000000ff1400720c */ /* 0x000fda0004702670 */
[----:B------:R-:W-:Y:S01]  /*0c70*/  @P0 LOP3.LUT R2, R13, 0x7ff00000, RZ, 0xfc, !PT ;  /* 0x7ff000000d020812 */ /* 0x000fe200078efcff */
[----:B------:R-:W-:Y:S02]  /*0c80*/  @!P0 IMAD.MOV.U32 R12, RZ, RZ, RZ ;  /* 0x000000ffff0c8224 */ /* 0x000fe400078e00ff */
[----:B------:R-:W-:Y:S02]  /*0c90*/  @P0 IMAD.MOV.U32 R12, RZ, RZ, RZ ;  /* 0x000000ffff0c0224 */ /* 0x000fe400078e00ff */
[----:B------:R-:W-:Y:S01]  /*0ca0*/  @P0 IMAD.MOV.U32 R13, RZ, RZ, R2 ;  /* 0x000000ffff0d0224 */ /* 0x000fe200078e0002 */
[----:B------:R-:W-:Y:S06]  /*0cb0*/  BRA `(.L_x_9) ;  /* 0x0000000000147947 */ /* 0x000fec0003800000 */
.L_x_11:
[----:B------:R-:W-:Y:S01]  /*0cc0*/  LOP3.LUT R13, R9, 0x80000, RZ, 0xfc, !PT ;  /* 0x00080000090d7812 */ /* 0x000fe200078efcff */
[----:B------:R-:W-:Y:S01]  /*0cd0*/  IMAD.MOV.U32 R12, RZ, RZ, R8 ;  /* 0x000000ffff0c7224 */ /* 0x000fe200078e0008 */
[----:B------:R-:W-:Y:S06]  /*0ce0*/  BRA `(.L_x_9) ;  /* 0x0000000000087947 */ /* 0x000fec0003800000 */
.L_x_10:
[----:B------:R-:W-:Y:S01]  /*0cf0*/  LOP3.LUT R13, R11, 0x80000, RZ, 0xfc, !PT ;  /* 0x000800000b0d7812 */ /* 0x000fe200078efcff */
[----:B------:R-:W-:-:S07]  /*0d00*/  IMAD.MOV.U32 R12, RZ, RZ, R10 ;  /* 0x000000ffff0c7224 */ /* 0x000fce00078e000a */
.L_x_9:
[----:B------:R-:W-:Y:S05]  /*0d10*/  BSYNC.RECONVERGENT B1 ;  /* 0x0000000000017941 */ /* 0x000fea0003800200 */
.L_x_7:
[----:B------:R-:W-:Y:S02]  /*0d20*/  IMAD.MOV.U32 R2, RZ, RZ, R4 ;  /* 0x000000ffff027224 */ /* 0x000fe400078e0004 */
[----:B------:R-:W-:-:S04]  /*0d30*/  IMAD.MOV.U32 R3, RZ, RZ, 0x0 ;  /* 0x00000000ff037424 */ /* 0x000fc800078e00ff */
[----:B------:R-:W-:Y:S05]  /*0d40*/  RET.REL.NODEC R2 `(mandelbrotSet) ;  /* 0xfffffff002ac7950 */ /* 0x000fea0003c3ffff */
.L_x_12:
[----:B------:R-:W-:-:S00]  /*0d50*/  BRA `(.L_x_12) ;  /* 0xfffffffc00fc7947 */ /* 0x000fc0000383ffff */
[----:B------:R-:W-:-:S00]  /*0d60*/  NOP ;  /* 0x0000000000007918 */ /* 0x000fc00000000000 */
        /* <DEDUP_REMOVED lines=9> */
.L_x_13:


//--------------------- .nv.shared.reserved.0     --------------------------
	.section	.nv.shared.reserved.0,"aw",@nobits
	.weak		__nv_reservedSMEM_offset_0_alias
	.size		__nv_reservedSMEM_offset_0_alias, 0, 64
	.other		__nv_reservedSMEM_offset_0_alias,@"STO_CUDA_RESERVED_SHARED STV_DEFAULT"
__nv_reservedSMEM_offset_0_alias:
	.zero		0
	.zero		64


//--------------------- .nv.constant0.mandelbrotSet --------------------------
	.section	.nv.constant0.mandelbrotSet,"a",@progbits
	.sectionflags	@""
	.align	4
.nv.constant0.mandelbrotSet:
	.zero		952


//--------------------- SYMBOLS --------------------------

	.type		.nv.reservedSmem.offset0,@object
	.size		.nv.reservedSmem.offset0,0x4
